//
// Generated by NVIDIA NVVM Compiler
//
// Compiler Build ID: CL-36424714
// Cuda compilation tools, release 13.0, V13.0.88
// Based on NVVM 20.0.0
//

.version 9.0
.target sm_100
.address_size 64

	// .globl	_Z11jacobi_iterPdS_S_id

.visible .entry _Z11jacobi_iterPdS_S_id(
	.param .u64 .ptr .align 1 _Z11jacobi_iterPdS_S_id_param_0,
	.param .u64 .ptr .align 1 _Z11jacobi_iterPdS_S_id_param_1,
	.param .u64 .ptr .align 1 _Z11jacobi_iterPdS_S_id_param_2,
	.param .u32 _Z11jacobi_iterPdS_S_id_param_3,
	.param .f64 _Z11jacobi_iterPdS_S_id_param_4
)
{
	.reg .pred 	%p<8>;
	.reg .b32 	%r<18>;
	.reg .b64 	%rd<17>;
	.reg .b64 	%fd<13>;

	ld.param.u64 	%rd1, [_Z11jacobi_iterPdS_S_id_param_0];
	ld.param.u64 	%rd2, [_Z11jacobi_iterPdS_S_id_param_1];
	ld.param.u64 	%rd3, [_Z11jacobi_iterPdS_S_id_param_2];
	ld.param.u32 	%r4, [_Z11jacobi_iterPdS_S_id_param_3];
	ld.param.f64 	%fd1, [_Z11jacobi_iterPdS_S_id_param_4];
	mov.u32 	%r5, %ntid.x;
	mov.u32 	%r6, %ctaid.x;
	mov.u32 	%r7, %tid.x;
	mad.lo.s32 	%r1, %r5, %r6, %r7;
	mov.u32 	%r8, %ntid.y;
	mov.u32 	%r9, %ctaid.y;
	mov.u32 	%r10, %tid.y;
	mad.lo.s32 	%r11, %r8, %r9, %r10;
	setp.lt.s32 	%p1, %r1, 1;
	setp.eq.s32 	%p2, %r11, 0;
	or.pred  	%p3, %p1, %p2;
	setp.gt.s32 	%p4, %r1, %r4;
	or.pred  	%p5, %p3, %p4;
	setp.gt.s32 	%p6, %r11, %r4;
	or.pred  	%p7, %p5, %p6;
	@%p7 bra 	$L__BB0_2;
	cvta.to.global.u64 	%rd4, %rd2;
	cvta.to.global.u64 	%rd5, %rd3;
	cvta.to.global.u64 	%rd6, %rd1;
	add.s32 	%r12, %r1, -1;
	add.s32 	%r13, %r4, 2;
	mad.lo.s32 	%r14, %r13, %r12, %r11;
	mul.wide.u32 	%rd7, %r14, 8;
	add.s64 	%rd8, %rd4, %rd7;
	ld.global.f64 	%fd2, [%rd8];
	add.s32 	%r15, %r14, %r13;
	add.s32 	%r16, %r15, -1;
	mul.wide.u32 	%rd9, %r16, 8;
	add.s64 	%rd10, %rd4, %rd9;
	ld.global.f64 	%fd3, [%rd10];
	add.f64 	%fd4, %fd2, %fd3;
	add.s32 	%r17, %r15, %r13;
	mul.wide.u32 	%rd11, %r17, 8;
	add.s64 	%rd12, %rd4, %rd11;
	ld.global.f64 	%fd5, [%rd12];
	mul.wide.u32 	%rd13, %r15, 8;
	add.s64 	%rd14, %rd4, %rd13;
	ld.global.f64 	%fd6, [%rd14+8];
	add.f64 	%fd7, %fd5, %fd6;
	add.s64 	%rd15, %rd5, %rd13;
	ld.global.f64 	%fd8, [%rd15];
	mul.f64 	%fd9, %fd1, %fd8;
	fma.rn.f64 	%fd10, %fd1, %fd9, %fd4;
	add.f64 	%fd11, %fd7, %fd10;
	mul.f64 	%fd12, %fd11, 0d3FD0000000000000;
	add.s64 	%rd16, %rd6, %rd13;
	st.global.f64 	[%rd16], %fd12;
$L__BB0_2:
	ret;

}
	// .globl	_Z11jacobi_copyPdS_i
.visible .entry _Z11jacobi_copyPdS_i(
	.param .u64 .ptr .align 1 _Z11jacobi_copyPdS_i_param_0,
	.param .u64 .ptr .align 1 _Z11jacobi_copyPdS_i_param_1,
	.param .u32 _Z11jacobi_copyPdS_i_param_2
)
{
	.reg .pred 	%p<8>;
	.reg .b32 	%r<14>;
	.reg .b64 	%rd<8>;
	.reg .b64 	%fd<2>;

	ld.param.u64 	%rd1, [_Z11jacobi_copyPdS_i_param_0];
	ld.param.u64 	%rd2, [_Z11jacobi_copyPdS_i_param_1];
	ld.param.u32 	%r4, [_Z11jacobi_copyPdS_i_param_2];
	mov.u32 	%r5, %ntid.x;
	mov.u32 	%r6, %ctaid.x;
	mov.u32 	%r7, %tid.x;
	mad.lo.s32 	%r1, %r5, %r6, %r7;
	mov.u32 	%r8, %ntid.y;
	mov.u32 	%r9, %ctaid.y;
	mov.u32 	%r10, %tid.y;
	mad.lo.s32 	%r11, %r8, %r9, %r10;
	setp.lt.s32 	%p1, %r1, 1;
	setp.eq.s32 	%p2, %r11, 0;
	or.pred  	%p3, %p1, %p2;
	setp.gt.s32 	%p4, %r1, %r4;
	or.pred  	%p5, %p3, %p4;
	setp.gt.s32 	%p6, %r11, %r4;
	or.pred  	%p7, %p5, %p6;
	@%p7 bra 	$L__BB1_2;
	cvta.to.global.u64 	%rd3, %rd1;
	cvta.to.global.u64 	%rd4, %rd2;
	add.s32 	%r12, %r4, 2;
	mad.lo.s32 	%r13, %r12, %r1, %r11;
	mul.wide.u32 	%rd5, %r13, 8;
	add.s64 	%rd6, %rd3, %rd5;
	ld.global.f64 	%fd1, [%rd6];
	add.s64 	%rd7, %rd4, %rd5;
	st.global.f64 	[%rd7], %fd1;
$L__BB1_2:
	ret;

}


// ===== COMPILED SASS (sm_100) =====

	.target	sm_100

	.elftype	@"ET_EXEC"


//--------------------- .note.nv.tkinfo           --------------------------
	.section	.note.nv.tkinfo,"",@"SHT_NOTE"
	.sectionflags	@"SHF_NOTE_NV_TKINFO"
	.tkinfo
        /*0018*/ 	.word	0x00000002
        /*0030*/ 	.string	""
        /*0030*/ 	.string	"ptxas"
        /*0030*/ 	.string	"Cuda compilation tools, release 13.0, V13.0.88"
        /*0030*/ 	.string	"Build cuda_13.0.r13.0/compiler.36424714_0"
        /*0030*/ 	.string	"-arch sm_100 -m 64 "



//--------------------- .note.nv.cuinfo           --------------------------
	.section	.note.nv.cuinfo,"",@"SHT_NOTE"
	.sectionflags	@"SHF_NOTE_NV_CUINFO"
        /*0018*/ 	.short	0x0002
        /*001a*/ 	.short	0x0064
        /*001c*/ 	.short	0x0082
	.zero		2


//--------------------- .nv.info                  --------------------------
	.section	.nv.info,"",@"SHT_CUDA_INFO"
	.align	4


	//----- nvinfo : EIATTR_REGCOUNT
	.align		4
        /*0000*/ 	.byte	0x04, 0x2f
        /*0002*/ 	.short	(.L_1 - .L_0)
	.align		4
.L_0:
        /*0004*/ 	.word	index@(_Z11jacobi_iterPdS_S_id)
        /*0008*/ 	.word	0x00000014


	//----- nvinfo : EIATTR_FRAME_SIZE
	.align		4
.L_1:
        /*000c*/ 	.byte	0x04, 0x11
        /*000e*/ 	.short	(.L_3 - .L_2)
	.align		4
.L_2:
        /*0010*/ 	.word	index@(_Z11jacobi_iterPdS_S_id)
        /*0014*/ 	.word	0x00000000


	//----- nvinfo : EIATTR_REGCOUNT
	.align		4
.L_3:
        /*0018*/ 	.byte	0x04, 0x2f
        /*001a*/ 	.short	(.L_5 - .L_4)
	.align		4
.L_4:
        /*001c*/ 	.word	index@(_Z11jacobi_copyPdS_i)
        /*0020*/ 	.word	0x0000000a


	//----- nvinfo : EIATTR_FRAME_SIZE
	.align		4
.L_5:
        /*0024*/ 	.byte	0x04, 0x11
        /*0026*/ 	.short	(.L_7 - .L_6)
	.align		4
.L_6:
        /*0028*/ 	.word	index@(_Z11jacobi_copyPdS_i)
        /*002c*/ 	.word	0x00000000


	//----- nvinfo : EIATTR_MIN_STACK_SIZE
	.align		4
.L_7:
        /*0030*/ 	.byte	0x04, 0x12
        /*0032*/ 	.short	(.L_9 - .L_8)
	.align		4
.L_8:
        /*0034*/ 	.word	index@(_Z11jacobi_copyPdS_i)
        /*0038*/ 	.word	0x00000000


	//----- nvinfo : EIATTR_MIN_STACK_SIZE
	.align		4
.L_9:
        /*003c*/ 	.byte	0x04, 0x12
        /*003e*/ 	.short	(.L_11 - .L_10)
	.align		4
.L_10:
        /*0040*/ 	.word	index@(_Z11jacobi_iterPdS_S_id)
        /*0044*/ 	.word	0x00000000
.L_11:


//--------------------- .nv.compat                --------------------------
	.section	.nv.compat,"",@"SHT_CUDA_COMPAT_INFO"
	.align	4
        /*0000*/ 	.byte	0x02, 0x09, 0x00, 0x00, 0x02, 0x02, 0x01, 0x00, 0x02, 0x05, 0x05, 0x00, 0x03, 0x07, 0x01, 0x01
        /*0010*/ 	.byte	0x02, 0x03, 0x00, 0x00, 0x02, 0x06, 0x01, 0x00, 0x04, 0x0b, 0x08, 0x00, 0x01, 0x00, 0x00, 0x00
        /*0020*/ 	.byte	0x00, 0x00, 0x00, 0x00


//--------------------- .nv.info._Z11jacobi_copyPdS_i --------------------------
	.section	.nv.info._Z11jacobi_copyPdS_i,"",@"SHT_CUDA_INFO"
	.sectionflags	@""
	.align	4


	//----- nvinfo : EIATTR_CUDA_API_VERSION
	.align		4
        /*0000*/ 	.byte	0x04, 0x37
        /*0002*/ 	.short	(.L_13 - .L_12)
.L_12:
        /*0004*/ 	.word	0x00000082


	//----- nvinfo : EIATTR_KPARAM_INFO
	.align		4
.L_13:
        /*0008*/ 	.byte	0x04, 0x17
        /*000a*/ 	.short	(.L_15 - .L_14)
.L_14:
        /*000c*/ 	.word	0x00000000
        /*0010*/ 	.short	0x0002
        /*0012*/ 	.short	0x0010
        /*0014*/ 	.byte	0x00, 0xf0, 0x11, 0x00


	//----- nvinfo : EIATTR_KPARAM_INFO
	.align		4
.L_15:
        /*0018*/ 	.byte	0x04, 0x17
        /*001a*/ 	.short	(.L_17 - .L_16)
.L_16:
        /*001c*/ 	.word	0x00000000
        /*0020*/ 	.short	0x0001
        /*0022*/ 	.short	0x0008
        /*0024*/ 	.byte	0x00, 0xf5, 0x21, 0x00


	//----- nvinfo : EIATTR_KPARAM_INFO
	.align		4
.L_17:
        /*0028*/ 	.byte	0x04, 0x17
        /*002a*/ 	.short	(.L_19 - .L_18)
.L_18:
        /*002c*/ 	.word	0x00000000
        /*0030*/ 	.short	0x0000
        /*0032*/ 	.short	0x0000
        /*0034*/ 	.byte	0x00, 0xf5, 0x21, 0x00


	//----- nvinfo : EIATTR_SPARSE_MMA_MASK
	.align		4
.L_19:
        /*0038*/ 	.byte	0x03, 0x50
        /*003a*/ 	.short	0x0000


	//----- nvinfo : EIATTR_MAXREG_COUNT
	.align		4
        /*003c*/ 	.byte	0x03, 0x1b
        /*003e*/ 	.short	0x00ff


	//----- nvinfo : EIATTR_MERCURY_ISA_VERSION
	.align		4
        /*0040*/ 	.byte	0x03, 0x5f
        /*0042*/ 	.short	0x0101


	//----- nvinfo : EIATTR_VRC_CTA_INIT_COUNT
	.align		4
        /*0044*/ 	.byte	0x02, 0x4a
	.zero		1
	.zero		1


	//----- nvinfo : EIATTR_EXIT_INSTR_OFFSETS
	.align		4
        /*0048*/ 	.byte	0x04, 0x1c
        /*004a*/ 	.short	(.L_21 - .L_20)


	//   ....[0]....
.L_20:
        /*004c*/ 	.word	0x000000e0


	//   ....[1]....
        /*0050*/ 	.word	0x00000180


	//----- nvinfo : EIATTR_CBANK_PARAM_SIZE
	.align		4
.L_21:
        /*0054*/ 	.byte	0x03, 0x19
        /*0056*/ 	.short	0x0014


	//----- nvinfo : EIATTR_PARAM_CBANK
	.align		4
        /*0058*/ 	.byte	0x04, 0x0a
        /*005a*/ 	.short	(.L_23 - .L_22)
	.align		4
.L_22:
        /*005c*/ 	.word	index@(.nv.constant0._Z11jacobi_copyPdS_i)
        /*0060*/ 	.short	0x0380
        /*0062*/ 	.short	0x0014


	//----- nvinfo : EIATTR_SW_WAR
	.align		4
.L_23:
        /*0064*/ 	.byte	0x04, 0x36
        /*0066*/ 	.short	(.L_25 - .L_24)
.L_24:
        /*0068*/ 	.word	0x00000008
.L_25:


//--------------------- .nv.info._Z11jacobi_iterPdS_S_id --------------------------
	.section	.nv.info._Z11jacobi_iterPdS_S_id,"",@"SHT_CUDA_INFO"
	.sectionflags	@""
	.align	4


	//----- nvinfo : EIATTR_CUDA_API_VERSION
	.align		4
        /*0000*/ 	.byte	0x04, 0x37
        /*0002*/ 	.short	(.L_27 - .L_26)
.L_26:
        /*0004*/ 	.word	0x00000082


	//----- nvinfo : EIATTR_KPARAM_INFO
	.align		4
.L_27:
        /*0008*/ 	.byte	0x04, 0x17
        /*000a*/ 	.short	(.L_29 - .L_28)
.L_28:
        /*000c*/ 	.word	0x00000000
        /*0010*/ 	.short	0x0004
        /*0012*/ 	.short	0x0020
        /*0014*/ 	.byte	0x00, 0xf0, 0x21, 0x00


	//----- nvinfo : EIATTR_KPARAM_INFO
	.align		4
.L_29:
        /*0018*/ 	.byte	0x04, 0x17
        /*001a*/ 	.short	(.L_31 - .L_30)
.L_30:
        /*001c*/ 	.word	0x00000000
        /*0020*/ 	.short	0x0003
        /*0022*/ 	.short	0x0018
        /*0024*/ 	.byte	0x00, 0xf0, 0x11, 0x00


	//----- nvinfo : EIATTR_KPARAM_INFO
	.align		4
.L_31:
        /*0028*/ 	.byte	0x04, 0x17
        /*002a*/ 	.short	(.L_33 - .L_32)
.L_32:
        /*002c*/ 	.word	0x00000000
        /*0030*/ 	.short	0x0002
        /*0032*/ 	.short	0x0010
        /*0034*/ 	.byte	0x00, 0xf5, 0x21, 0x00


	//----- nvinfo : EIATTR_KPARAM_INFO
	.align		4
.L_33:
        /*0038*/ 	.byte	0x04, 0x17
        /*003a*/ 	.short	(.L_35 - .L_34)
.L_34:
        /*003c*/ 	.word	0x00000000
        /*0040*/ 	.short	0x0001
        /*0042*/ 	.short	0x0008
        /*0044*/ 	.byte	0x00, 0xf5, 0x21, 0x00


	//----- nvinfo : EIATTR_KPARAM_INFO
	.align		4
.L_35:
        /*0048*/ 	.byte	0x04, 0x17
        /*004a*/ 	.short	(.L_37 - .L_36)
.L_36:
        /*004c*/ 	.word	0x00000000
        /*0050*/ 	.short	0x0000
        /*0052*/ 	.short	0x0000
        /*0054*/ 	.byte	0x00, 0xf5, 0x21, 0x00


	//----- nvinfo : EIATTR_SPARSE_MMA_MASK
	.align		4
.L_37:
        /*0058*/ 	.byte	0x03, 0x50
        /*005a*/ 	.short	0x0000


	//----- nvinfo : EIATTR_MAXREG_COUNT
	.align		4
        /*005c*/ 	.byte	0x03, 0x1b
        /*005e*/ 	.short	0x00ff


	//----- nvinfo : EIATTR_MERCURY_ISA_VERSION
	.align		4
        /*0060*/ 	.byte	0x03, 0x5f
        /*0062*/ 	.short	0x0101


	//----- nvinfo : EIATTR_VRC_CTA_INIT_COUNT
	.align		4
        /*0064*/ 	.byte	0x02, 0x4a
	.zero		1
	.zero		1


	//----- nvinfo : EIATTR_EXIT_INSTR_OFFSETS
	.align		4
        /*0068*/ 	.byte	0x04, 0x1c
        /*006a*/ 	.short	(.L_39 - .L_38)


	//   ....[0]....
.L_38:
        /*006c*/ 	.word	0x000000e0


	//   ....[1]....
        /*0070*/ 	.word	0x000002c0


	//----- nvinfo : EIATTR_CBANK_PARAM_SIZE
	.align		4
.L_39:
        /*0074*/ 	.byte	0x03, 0x19
        /*0076*/ 	.short	0x0028


	//----- nvinfo : EIATTR_PARAM_CBANK
	.align		4
        /*0078*/ 	.byte	0x04, 0x0a
        /*007a*/ 	.short	(.L_41 - .L_40)
	.align		4
.L_40:
        /*007c*/ 	.word	index@(.nv.constant0._Z11jacobi_iterPdS_S_id)
        /*0080*/ 	.short	0x0380
        /*0082*/ 	.short	0x0028


	//----- nvinfo : EIATTR_SW_WAR
	.align		4
.L_41:
        /*0084*/ 	.byte	0x04, 0x36
        /*0086*/ 	.short	(.L_43 - .L_42)
.L_42:
        /*0088*/ 	.word	0x00000008
.L_43:


//--------------------- .nv.callgraph             --------------------------
	.section	.nv.callgraph,"",@"SHT_CUDA_CALLGRAPH"
	.align	4
	.sectionentsize	8
	.align		4
        /*0000*/ 	.word	0x00000000
	.align		4
        /*0004*/ 	.word	0xffffffff
	.align		4
        /*0008*/ 	.word	0x00000000
	.align		4
        /*000c*/ 	.word	0xfffffffe
	.align		4
        /*0010*/ 	.word	0x00000000
	.align		4
        /*0014*/ 	.word	0xfffffffd
	.align		4
        /*0018*/ 	.word	0x00000000
	.align		4
        /*001c*/ 	.word	0xfffffffc


//--------------------- .text._Z11jacobi_copyPdS_i --------------------------
	.section	.text._Z11jacobi_copyPdS_i,"ax",@progbits
	.align	128
        .global         _Z11jacobi_copyPdS_i
        .type           _Z11jacobi_copyPdS_i,@function
        .size           _Z11jacobi_copyPdS_i,(.L_x_2 - _Z11jacobi_copyPdS_i)
        .other          _Z11jacobi_copyPdS_i,@"STO_CUDA_ENTRY STV_DEFAULT"
_Z11jacobi_copyPdS_i:
.text._Z11jacobi_copyPdS_i:
[----:B------:R-:W-:Y:S01]  /*0000*/  LDC R1, c[0x0][0x37c] ;  /* 0x0000df00ff017b82 */ /* 0x000fe20000000800 */
[----:B------:R-:W0:Y:S01]  /*0010*/  S2R R5, SR_CTAID.Y ;  /* 0x0000000000057919 */ /* 0x000e220000002600 */
[----:B------:R-:W1:Y:S01]  /*0020*/  LDCU UR4, c[0x0][0x360] ;  /* 0x00006c00ff0477ac */ /* 0x000e620008000800 */
[----:B------:R-:W0:Y:S01]  /*0030*/  S2R R2, SR_TID.Y ;  /* 0x0000000000027919 */ /* 0x000e220000002200 */
[----:B------:R-:W0:Y:S01]  /*0040*/  LDCU UR5, c[0x0][0x364] ;  /* 0x00006c80ff0577ac */ /* 0x000e220008000800 */
[----:B------:R-:W1:Y:S01]  /*0050*/  S2R R0, SR_CTAID.X ;  /* 0x0000000000007919 */ /* 0x000e620000002500 */
[----:B------:R-:W2:Y:S01]  /*0060*/  LDCU UR8, c[0x0][0x390] ;  /* 0x00007200ff0877ac */ /* 0x000ea20008000800 */
[----:B------:R-:W1:Y:S01]  /*0070*/  S2R R3, SR_TID.X ;  /* 0x0000000000037919 */ /* 0x000e620000002100 */
[----:B0-----:R-:W-:-:S05]  /*0080*/  IMAD R5, R5, UR5, R2 ;  /* 0x0000000505057c24 */ /* 0x001fca000f8e0202 */
[----:B------:R-:W-:Y:S01]  /*0090*/  ISETP.NE.AND P0, PT, R5, RZ, PT ;  /* 0x000000ff0500720c */ /* 0x000fe20003f05270 */
[----:B-1----:R-:W-:-:S05]  /*00a0*/  IMAD R0, R0, UR4, R3 ;  /* 0x0000000400007c24 */ /* 0x002fca000f8e0203 */
[----:B------:R-:W-:-:S04]  /*00b0*/  ISETP.LT.OR P0, PT, R0, 0x1, !P0 ;  /* 0x000000010000780c */ /* 0x000fc80004701670 */
[----:B--2---:R-:W-:-:S04]  /*00c0*/  ISETP.GT.OR P0, PT, R0, UR8, P0 ;  /* 0x0000000800007c0c */ /* 0x004fc80008704670 */
[----:B------:R-:W-:-:S13]  /*00d0*/  ISETP.GT.OR P0, PT, R5, UR8, P0 ;  /* 0x0000000805007c0c */ /* 0x000fda0008704670 */
[----:B------:R-:W-:Y:S05]  /*00e0*/  @P0 EXIT ;  /* 0x000000000000094d */ /* 0x000fea0003800000 */
[----:B------:R-:W0:Y:S01]  /*00f0*/  LDC.64 R2, c[0x0][0x380] ;  /* 0x0000e000ff027b82 */ /* 0x000e220000000a00 */
[----:B------:R-:W1:Y:S01]  /*0100*/  LDCU.64 UR6, c[0x0][0x358] ;  /* 0x00006b00ff0677ac */ /* 0x000e620008000a00 */
[----:B------:R-:W-:-:S06]  /*0110*/  UIADD3 UR4, UPT, UPT, UR8, 0x2, URZ ;  /* 0x0000000208047890 */ /* 0x000fcc000fffe0ff */
[----:B------:R-:W-:Y:S02]  /*0120*/  IMAD R7, R0, UR4, R5 ;  /* 0x0000000400077c24 */ /* 0x000fe4000f8e0205 */
[----:B------:R-:W2:Y:S02]  /*0130*/  LDC.64 R4, c[0x0][0x388] ;  /* 0x0000e200ff047b82 */ /* 0x000ea40000000a00 */
[----:B0-----:R-:W-:-:S06]  /*0140*/  IMAD.WIDE.U32 R2, R7, 0x8, R2 ;  /* 0x0000000807027825 */ /* 0x001fcc00078e0002 */
[----:B-1----:R-:W3:Y:S01]  /*0150*/  LDG.E.64 R2, desc[UR6][R2.64] ;  /* 0x0000000602027981 */ /* 0x002ee2000c1e1b00 */
[----:B--2---:R-:W-:-:S05]  /*0160*/  IMAD.WIDE.U32 R4, R7, 0x8, R4 ;  /* 0x0000000807047825 */ /* 0x004fca00078e0004 */
[----:B---3--:R-:W-:Y:S01]  /*0170*/  STG.E.64 desc[UR6][R4.64], R2 ;  /* 0x0000000204007986 */ /* 0x008fe2000c101b06 */
[----:B------:R-:W-:Y:S05]  /*0180*/  EXIT ;  /* 0x000000000000794d */ /* 0x000fea0003800000 */
.L_x_0:
[----:B------:R-:W-:-:S00]  /*0190*/  BRA `(.L_x_0) ;  /* 0xfffffffc00fc7947 */ /* 0x000fc0000383ffff */
[----:B------:R-:W-:-:S00]  /*01a0*/  NOP ;  /* 0x0000000000007918 */ /* 0x000fc00000000000 */
        /* <DEDUP_REMOVED lines=13> */
.L_x_2:


//--------------------- .text._Z11jacobi_iterPdS_S_id --------------------------
	.section	.text._Z11jacobi_iterPdS_S_id,"ax",@progbits
	.align	128
        .global         _Z11jacobi_iterPdS_S_id
        .type           _Z11jacobi_iterPdS_S_id,@function
        .size           _Z11jacobi_iterPdS_S_id,(.L_x_3 - _Z11jacobi_iterPdS_S_id)
        .other          _Z11jacobi_iterPdS_S_id,@"STO_CUDA_ENTRY STV_DEFAULT"
_Z11jacobi_iterPdS_S_id:
.text._Z11jacobi_iterPdS_S_id:
        /* <DEDUP_REMOVED lines=16> */
[----:B------:R-:W-:Y:S01]  /*0100*/  UIADD3 UR4, UPT, UPT, UR8, 0x2, URZ ;  /* 0x0000000208047890 */ /* 0x000fe2000fffe0ff */
[----:B------:R-:W-:Y:S01]  /*0110*/  IADD3 R5, PT, PT, R0, -0x1, RZ ;  /* 0xffffffff00057810 */ /* 0x000fe20007ffe0ff */
[----:B------:R-:W1:Y:S04]  /*0120*/  LDCU.64 UR6, c[0x0][0x358] ;  /* 0x00006b00ff0677ac */ /* 0x000e680008000a00 */
[----:B------:R-:W-:Y:S01]  /*0130*/  IMAD R5, R5, UR4, R4 ;  /* 0x0000000405057c24 */ /* 0x000fe2000f8e0204 */
[----:B------:R-:W2:Y:S04]  /*0140*/  LDC.64 R12, c[0x0][0x390] ;  /* 0x0000e400ff0c7b82 */ /* 0x000ea80000000a00 */
[----:B------:R-:W-:-:S04]  /*0150*/  IADD3 R0, PT, PT, R5, UR4, RZ ;  /* 0x0000000405007c10 */ /* 0x000fc8000fffe0ff */
[C---:B------:R-:W-:Y:S01]  /*0160*/  IADD3 R7, PT, PT, R0.reuse, -0x1, RZ ;  /* 0xffffffff00077810 */ /* 0x040fe20007ffe0ff */
[----:B------:R-:W3:Y:S01]  /*0170*/  LDC.64 R16, c[0x0][0x380] ;  /* 0x0000e000ff107b82 */ /* 0x000ee20000000a00 */
[----:B------:R-:W-:Y:S01]  /*0180*/  IADD3 R9, PT, PT, R0, UR4, RZ ;  /* 0x0000000400097c10 */ /* 0x000fe2000fffe0ff */
[----:B------:R-:W4:Y:S01]  /*0190*/  LDCU.64 UR4, c[0x0][0x3a0] ;  /* 0x00007400ff0477ac */ /* 0x000f220008000a00 */
[----:B0-----:R-:W-:-:S04]  /*01a0*/  IMAD.WIDE.U32 R4, R5, 0x8, R2 ;  /* 0x0000000805047825 */ /* 0x001fc800078e0002 */
[----:B------:R-:W-:Y:S02]  /*01b0*/  IMAD.WIDE.U32 R6, R7, 0x8, R2 ;  /* 0x0000000807067825 */ /* 0x000fe400078e0002 */
[----:B-1----:R-:W5:Y:S02]  /*01c0*/  LDG.E.64 R4, desc[UR6][R4.64] ;  /* 0x0000000604047981 */ /* 0x002f64000c1e1b00 */
[C---:B--2---:R-:W-:Y:S02]  /*01d0*/  IMAD.WIDE.U32 R12, R0.reuse, 0x8, R12 ;  /* 0x00000008000c7825 */ /* 0x044fe400078e000c */
[----:B------:R-:W5:Y:S02]  /*01e0*/  LDG.E.64 R6, desc[UR6][R6.64] ;  /* 0x0000000606067981 */ /* 0x000f64000c1e1b00 */
[--C-:B------:R-:W-:Y:S02]  /*01f0*/  IMAD.WIDE.U32 R10, R0, 0x8, R2.reuse ;  /* 0x00000008000a7825 */ /* 0x100fe400078e0002 */
[----:B------:R-:W4:Y:S02]  /*0200*/  LDG.E.64 R12, desc[UR6][R12.64] ;  /* 0x000000060c0c7981 */ /* 0x000f24000c1e1b00 */
[----:B------:R-:W-:-:S02]  /*0210*/  IMAD.WIDE.U32 R8, R9, 0x8, R2 ;  /* 0x0000000809087825 */ /* 0x000fc400078e0002 */
[----:B------:R-:W2:Y:S04]  /*0220*/  LDG.E.64 R10, desc[UR6][R10.64+0x8] ;  /* 0x000008060a0a7981 */ /* 0x000ea8000c1e1b00 */
[----:B------:R-:W2:Y:S01]  /*0230*/  LDG.E.64 R8, desc[UR6][R8.64] ;  /* 0x0000000608087981 */ /* 0x000ea2000c1e1b00 */
[----:B-----5:R-:W-:Y:S02]  /*0240*/  DADD R2, R4, R6 ;  /* 0x0000000004027229 */ /* 0x020fe40000000006 */
[----:B----4-:R-:W-:Y:S02]  /*0250*/  DMUL R14, R12, UR4 ;  /* 0x000000040c0e7c28 */ /* 0x010fe40008000000 */
[----:B--2---:R-:W-:-:S06]  /*0260*/  DADD R4, R8, R10 ;  /* 0x0000000008047229 */ /* 0x004fcc000000000a */
[----:B------:R-:W-:-:S08]  /*0270*/  DFMA R2, R14, UR4, R2 ;  /* 0x000000040e027c2b */ /* 0x000fd00008000002 */
[----:B------:R-:W-:Y:S01]  /*0280*/  DADD R2, R4, R2 ;  /* 0x0000000004027229 */ /* 0x000fe20000000002 */
[----:B---3--:R-:W-:-:S07]  /*0290*/  IMAD.WIDE.U32 R4, R0, 0x8, R16 ;  /* 0x0000000800047825 */ /* 0x008fce00078e0010 */
[----:B------:R-:W-:-:S07]  /*02a0*/  DMUL R2, R2, 0.25 ;  /* 0x3fd0000002027828 */ /* 0x000fce0000000000 */
[----:B------:R-:W-:Y:S01]  /*02b0*/  STG.E.64 desc[UR6][R4.64], R2 ;  /* 0x0000000204007986 */ /* 0x000fe2000c101b06 */
[----:B------:R-:W-:Y:S05]  /*02c0*/  EXIT ;  /* 0x000000000000794d */ /* 0x000fea0003800000 */
.L_x_1:
        /* <DEDUP_REMOVED lines=11> */
.L_x_3:


//--------------------- .nv.shared.reserved.0     --------------------------
	.section	.nv.shared.reserved.0,"aw",@nobits
	.weak		__nv_reservedSMEM_offset_0_alias
	.size		__nv_reservedSMEM_offset_0_alias, 0, 64
	.other		__nv_reservedSMEM_offset_0_alias,@"STO_CUDA_RESERVED_SHARED STV_DEFAULT"
__nv_reservedSMEM_offset_0_alias:
	.zero		0
	.zero		64


//--------------------- .nv.constant0._Z11jacobi_copyPdS_i --------------------------
	.section	.nv.constant0._Z11jacobi_copyPdS_i,"a",@progbits
	.sectionflags	@""
	.align	4
.nv.constant0._Z11jacobi_copyPdS_i:
	.zero		916


//--------------------- .nv.constant0._Z11jacobi_iterPdS_S_id --------------------------
	.section	.nv.constant0._Z11jacobi_iterPdS_S_id,"a",@progbits
	.sectionflags	@""
	.align	4
.nv.constant0._Z11jacobi_iterPdS_S_id:
	.zero		936


//--------------------- SYMBOLS --------------------------

	.type		.nv.reservedSmem.offset0,@object
	.size		.nv.reservedSmem.offset0,0x4
